//
// Generated by NVIDIA NVVM Compiler
//
// Compiler Build ID: CL-36424714
// Cuda compilation tools, release 13.0, V13.0.88
// Based on NVVM 20.0.0
//

.version 9.0
.target sm_100
.address_size 64

	// .globl	_Z22normal_cosine_functionPdS_

.visible .entry _Z22normal_cosine_functionPdS_(
	.param .u64 .ptr .align 1 _Z22normal_cosine_functionPdS__param_0,
	.param .u64 .ptr .align 1 _Z22normal_cosine_functionPdS__param_1
)
{
	.reg .pred 	%p<2>;
	.reg .b32 	%r<5>;
	.reg .b32 	%f<9>;
	.reg .b64 	%rd<13>;
	.reg .b64 	%fd<9>;

	ld.param.u64 	%rd7, [_Z22normal_cosine_functionPdS__param_0];
	ld.param.u64 	%rd8, [_Z22normal_cosine_functionPdS__param_1];
	cvta.to.global.u64 	%rd9, %rd7;
	cvta.to.global.u64 	%rd10, %rd8;
	add.s64 	%rd12, %rd10, 16;
	add.s64 	%rd11, %rd9, 16;
	mov.b32 	%r4, 0;
$L__BB0_1:
	ld.global.f64 	%fd1, [%rd12+-16];
	cvt.rn.f32.f64 	%f1, %fd1;
	cos.approx.f32 	%f2, %f1;
	cvt.f64.f32 	%fd2, %f2;
	st.global.f64 	[%rd11+-16], %fd2;
	setp.eq.s32 	%p1, %r4, 3600;
	@%p1 bra 	$L__BB0_3;
	ld.global.f64 	%fd3, [%rd12+-8];
	cvt.rn.f32.f64 	%f3, %fd3;
	cos.approx.f32 	%f4, %f3;
	cvt.f64.f32 	%fd4, %f4;
	st.global.f64 	[%rd11+-8], %fd4;
	ld.global.f64 	%fd5, [%rd12];
	cvt.rn.f32.f64 	%f5, %fd5;
	cos.approx.f32 	%f6, %f5;
	cvt.f64.f32 	%fd6, %f6;
	st.global.f64 	[%rd11], %fd6;
	ld.global.f64 	%fd7, [%rd12+8];
	cvt.rn.f32.f64 	%f7, %fd7;
	cos.approx.f32 	%f8, %f7;
	cvt.f64.f32 	%fd8, %f8;
	st.global.f64 	[%rd11+8], %fd8;
	add.s32 	%r4, %r4, 4;
	add.s64 	%rd12, %rd12, 32;
	add.s64 	%rd11, %rd11, 32;
	bra.uni 	$L__BB0_1;
$L__BB0_3:
	ret;

}


// ===== COMPILED SASS (sm_100) =====

	.target	sm_100

	.elftype	@"ET_EXEC"


//--------------------- .note.nv.tkinfo           --------------------------
	.section	.note.nv.tkinfo,"",@"SHT_NOTE"
	.sectionflags	@"SHF_NOTE_NV_TKINFO"
	.tkinfo
        /*0018*/ 	.word	0x00000002
        /*0030*/ 	.string	""
        /*0030*/ 	.string	"ptxas"
        /*0030*/ 	.string	"Cuda compilation tools, release 13.0, V13.0.88"
        /*0030*/ 	.string	"Build cuda_13.0.r13.0/compiler.36424714_0"
        /*0030*/ 	.string	"-arch sm_100 -m 64 "



//--------------------- .note.nv.cuinfo           --------------------------
	.section	.note.nv.cuinfo,"",@"SHT_NOTE"
	.sectionflags	@"SHF_NOTE_NV_CUINFO"
        /*0018*/ 	.short	0x0002
        /*001a*/ 	.short	0x0064
        /*001c*/ 	.short	0x0082
	.zero		2


//--------------------- .nv.info                  --------------------------
	.section	.nv.info,"",@"SHT_CUDA_INFO"
	.align	4


	//----- nvinfo : EIATTR_REGCOUNT
	.align		4
        /*0000*/ 	.byte	0x04, 0x2f
        /*0002*/ 	.short	(.L_1 - .L_0)
	.align		4
.L_0:
        /*0004*/ 	.word	index@(_Z22normal_cosine_functionPdS_)
        /*0008*/ 	.word	0x00000017


	//----- nvinfo : EIATTR_FRAME_SIZE
	.align		4
.L_1:
        /*000c*/ 	.byte	0x04, 0x11
        /*000e*/ 	.short	(.L_3 - .L_2)
	.align		4
.L_2:
        /*0010*/ 	.word	index@(_Z22normal_cosine_functionPdS_)
        /*0014*/ 	.word	0x00000000


	//----- nvinfo : EIATTR_MIN_STACK_SIZE
	.align		4
.L_3:
        /*0018*/ 	.byte	0x04, 0x12
        /*001a*/ 	.short	(.L_5 - .L_4)
	.align		4
.L_4:
        /*001c*/ 	.word	index@(_Z22normal_cosine_functionPdS_)
        /*0020*/ 	.word	0x00000000
.L_5:


//--------------------- .nv.compat                --------------------------
	.section	.nv.compat,"",@"SHT_CUDA_COMPAT_INFO"
	.align	4
        /*0000*/ 	.byte	0x02, 0x09, 0x00, 0x00, 0x02, 0x02, 0x01, 0x00, 0x02, 0x05, 0x05, 0x00, 0x03, 0x07, 0x01, 0x01
        /*0010*/ 	.byte	0x02, 0x03, 0x00, 0x00, 0x02, 0x06, 0x01, 0x00, 0x04, 0x0b, 0x08, 0x00, 0x09, 0x00, 0x00, 0x00
        /*0020*/ 	.byte	0x00, 0x00, 0x00, 0x00


//--------------------- .nv.info._Z22normal_cosine_functionPdS_ --------------------------
	.section	.nv.info._Z22normal_cosine_functionPdS_,"",@"SHT_CUDA_INFO"
	.sectionflags	@""
	.align	4


	//----- nvinfo : EIATTR_CUDA_API_VERSION
	.align		4
        /*0000*/ 	.byte	0x04, 0x37
        /*0002*/ 	.short	(.L_7 - .L_6)
.L_6:
        /*0004*/ 	.word	0x00000082


	//----- nvinfo : EIATTR_KPARAM_INFO
	.align		4
.L_7:
        /*0008*/ 	.byte	0x04, 0x17
        /*000a*/ 	.short	(.L_9 - .L_8)
.L_8:
        /*000c*/ 	.word	0x00000000
        /*0010*/ 	.short	0x0001
        /*0012*/ 	.short	0x0008
        /*0014*/ 	.byte	0x00, 0xf5, 0x21, 0x00


	//----- nvinfo : EIATTR_KPARAM_INFO
	.align		4
.L_9:
        /*0018*/ 	.byte	0x04, 0x17
        /*001a*/ 	.short	(.L_11 - .L_10)
.L_10:
        /*001c*/ 	.word	0x00000000
        /*0020*/ 	.short	0x0000
        /*0022*/ 	.short	0x0000
        /*0024*/ 	.byte	0x00, 0xf5, 0x21, 0x00


	//----- nvinfo : EIATTR_SPARSE_MMA_MASK
	.align		4
.L_11:
        /*0028*/ 	.byte	0x03, 0x50
        /*002a*/ 	.short	0x0000


	//----- nvinfo : EIATTR_MAXREG_COUNT
	.align		4
        /*002c*/ 	.byte	0x03, 0x1b
        /*002e*/ 	.short	0x00ff


	//----- nvinfo : EIATTR_MERCURY_ISA_VERSION
	.align		4
        /*0030*/ 	.byte	0x03, 0x5f
        /*0032*/ 	.short	0x0101


	//----- nvinfo : EIATTR_VRC_CTA_INIT_COUNT
	.align		4
        /*0034*/ 	.byte	0x02, 0x4a
	.zero		1
	.zero		1


	//----- nvinfo : EIATTR_EXIT_INSTR_OFFSETS
	.align		4
        /*0038*/ 	.byte	0x04, 0x1c
        /*003a*/ 	.short	(.L_13 - .L_12)


	//   ....[0]....
.L_12:
        /*003c*/ 	.word	0x000013d0


	//----- nvinfo : EIATTR_CBANK_PARAM_SIZE
	.align		4
.L_13:
        /*0040*/ 	.byte	0x03, 0x19
        /*0042*/ 	.short	0x0010


	//----- nvinfo : EIATTR_PARAM_CBANK
	.align		4
        /*0044*/ 	.byte	0x04, 0x0a
        /*0046*/ 	.short	(.L_15 - .L_14)
	.align		4
.L_14:
        /*0048*/ 	.word	index@(.nv.constant0._Z22normal_cosine_functionPdS_)
        /*004c*/ 	.short	0x0380
        /*004e*/ 	.short	0x0010


	//----- nvinfo : EIATTR_SW_WAR
	.align		4
.L_15:
        /*0050*/ 	.byte	0x04, 0x36
        /*0052*/ 	.short	(.L_17 - .L_16)
.L_16:
        /*0054*/ 	.word	0x00000008
.L_17:


//--------------------- .nv.callgraph             --------------------------
	.section	.nv.callgraph,"",@"SHT_CUDA_CALLGRAPH"
	.align	4
	.sectionentsize	8
	.align		4
        /*0000*/ 	.word	0x00000000
	.align		4
        /*0004*/ 	.word	0xffffffff
	.align		4
        /*0008*/ 	.word	0x00000000
	.align		4
        /*000c*/ 	.word	0xfffffffe
	.align		4
        /*0010*/ 	.word	0x00000000
	.align		4
        /*0014*/ 	.word	0xfffffffd
	.align		4
        /*0018*/ 	.word	0x00000000
	.align		4
        /*001c*/ 	.word	0xfffffffc


//--------------------- .text._Z22normal_cosine_functionPdS_ --------------------------
	.section	.text._Z22normal_cosine_functionPdS_,"ax",@progbits
	.align	128
        .global         _Z22normal_cosine_functionPdS_
        .type           _Z22normal_cosine_functionPdS_,@function
        .size           _Z22normal_cosine_functionPdS_,(.L_x_2 - _Z22normal_cosine_functionPdS_)
        .other          _Z22normal_cosine_functionPdS_,@"STO_CUDA_ENTRY STV_DEFAULT"
_Z22normal_cosine_functionPdS_:
.text._Z22normal_cosine_functionPdS_:
[----:B------:R-:W-:Y:S08]  /*0000*/  LDC R1, c[0x0][0x37c] ;  /* 0x0000df00ff017b82 */ /* 0x000ff00000000800 */
[----:B------:R-:W0:Y:S01]  /*0010*/  LDC.64 R2, c[0x0][0x388] ;  /* 0x0000e200ff027b82 */ /* 0x000e220000000a00 */
[----:B------:R-:W0:Y:S01]  /*0020*/  LDCU.64 UR8, c[0x0][0x358] ;  /* 0x00006b00ff0877ac */ /* 0x000e220008000a00 */
[----:B------:R-:W1:Y:S01]  /*0030*/  LDCU.128 UR4, c[0x0][0x380] ;  /* 0x00007000ff0477ac */ /* 0x000e620008000c00 */
[----:B0-----:R-:W2:Y:S05]  /*0040*/  LDG.E.64 R2, desc[UR8][R2.64] ;  /* 0x0000000802027981 */ /* 0x001eaa000c1e1b00 */
[----:B------:R-:W0:Y:S01]  /*0050*/  LDC.64 R6, c[0x0][0x380] ;  /* 0x0000e000ff067b82 */ /* 0x000e220000000a00 */
[----:B-1----:R-:W-:-:S02]  /*0060*/  UIADD3 UR6, UP0, UPT, UR6, 0x10, URZ ;  /* 0x0000001006067890 */ /* 0x002fc4000ff1e0ff */
[----:B------:R-:W-:Y:S02]  /*0070*/  UIADD3 UR4, UP1, UPT, UR4, 0x10, URZ ;  /* 0x0000001004047890 */ /* 0x000fe4000ff3e0ff */
[----:B------:R-:W-:Y:S02]  /*0080*/  UIADD3.X UR7, UPT, UPT, URZ, UR7, URZ, UP0, !UPT ;  /* 0x00000007ff077290 */ /* 0x000fe400087fe4ff */
[----:B------:R-:W-:Y:S02]  /*0090*/  UIADD3.X UR5, UPT, UPT, URZ, UR5, URZ, UP1, !UPT ;  /* 0x00000005ff057290 */ /* 0x000fe40008ffe4ff */
[----:B------:R-:W-:Y:S01]  /*00a0*/  MOV R15, UR4 ;  /* 0x00000004000f7c02 */ /* 0x000fe20008000f00 */
[----:B------:R-:W-:-:S03]  /*00b0*/  UMOV UR4, URZ ;  /* 0x000000ff00047c82 */ /* 0x000fc60008000000 */
[----:B------:R-:W-:Y:S01]  /*00c0*/  MOV R8, UR5 ;  /* 0x0000000500087c02 */ /* 0x000fe20008000f00 */
[----:B--2---:R1:W2:Y:S02]  /*00d0*/  F2F.F32.F64 R0, R2 ;  /* 0x0000000200007310 */ /* 0x0042a40000301000 */
[----:B-1----:R-:W-:Y:S02]  /*00e0*/  MOV R2, UR6 ;  /* 0x0000000600027c02 */ /* 0x002fe40008000f00 */
[----:B------:R-:W-:Y:S01]  /*00f0*/  MOV R3, UR7 ;  /* 0x0000000700037c02 */ /* 0x000fe20008000f00 */
[----:B--2---:R-:W-:-:S04]  /*0100*/  FMUL.RZ R0, R0, 0.15915493667125701904 ;  /* 0x3e22f98300007820 */ /* 0x004fc8000040c000 */
[----:B------:R-:W1:Y:S08]  /*0110*/  MUFU.COS R4, R0 ;  /* 0x0000000000047308 */ /* 0x000e700000000000 */
[----:B-1----:R-:W0:Y:S02]  /*0120*/  F2F.F64.F32 R4, R4 ;  /* 0x0000000400047310 */ /* 0x002e240000201800 */
[----:B0-----:R0:W-:Y:S02]  /*0130*/  STG.E.64 desc[UR8][R6.64], R4 ;  /* 0x0000000406007986 */ /* 0x0011e4000c101b08 */
.L_x_0:
[----:B01----:R-:W2:Y:S02]  /*0140*/  LDG.E.64 R4, desc[UR8][R2.64+-0x8] ;  /* 0xfffff80802047981 */ /* 0x003ea4000c1e1b00 */
[----:B--2---:R0:W1:Y:S02]  /*0150*/  F2F.F32.F64 R4, R4 ;  /* 0x0000000400047310 */ /* 0x0040640000301000 */
[----:B0-----:R-:W-:Y:S01]  /*0160*/  MOV R5, R8 ;  /* 0x0000000800057202 */ /* 0x001fe20000000f00 */
[----:B-1----:R-:W-:Y:S01]  /*0170*/  FMUL.RZ R0, R4, 0.15915493667125701904 ;  /* 0x3e22f98304007820 */ /* 0x002fe2000040c000 */
[----:B------:R-:W-:-:S04]  /*0180*/  MOV R4, R15 ;  /* 0x0000000f00047202 */ /* 0x000fc80000000f00 */
[----:B------:R-:W0:Y:S08]  /*0190*/  MUFU.COS R6, R0 ;  /* 0x0000000000067308 */ /* 0x000e300000000000 */
[----:B0-----:R-:W0:Y:S02]  /*01a0*/  F2F.F64.F32 R6, R6 ;  /* 0x0000000600067310 */ /* 0x001e240000201800 */
[----:B0-----:R0:W-:Y:S04]  /*01b0*/  STG.E.64 desc[UR8][R4.64+-0x8], R6 ;  /* 0xfffff80604007986 */ /* 0x0011e8000c101b08 */
[----:B------:R-:W2:Y:S02]  /*01c0*/  LDG.E.64 R8, desc[UR8][R2.64] ;  /* 0x0000000802087981 */ /* 0x000ea4000c1e1b00 */
[----:B--2---:R-:W1:Y:S02]  /*01d0*/  F2F.F32.F64 R8, R8 ;  /* 0x0000000800087310 */ /* 0x004e640000301000 */
[----:B-1----:R-:W-:-:S06]  /*01e0*/  FMUL.RZ R14, R8, 0.15915493667125701904 ;  /* 0x3e22f983080e7820 */ /* 0x002fcc000040c000 */
[----:B------:R-:W1:Y:S08]  /*01f0*/  MUFU.COS R10, R14 ;  /* 0x0000000e000a7308 */ /* 0x000e700000000000 */
[----:B-1----:R-:W1:Y:S02]  /*0200*/  F2F.F64.F32 R10, R10 ;  /* 0x0000000a000a7310 */ /* 0x002e640000201800 */
[----:B-1----:R1:W-:Y:S04]  /*0210*/  STG.E.64 desc[UR8][R4.64], R10 ;  /* 0x0000000a04007986 */ /* 0x0023e8000c101b08 */
[----:B------:R-:W2:Y:S02]  /*0220*/  LDG.E.64 R12, desc[UR8][R2.64+0x8] ;  /* 0x00000808020c7981 */ /* 0x000ea4000c1e1b00 */
[----:B--2---:R-:W2:Y:S02]  /*0230*/  F2F.F32.F64 R12, R12 ;  /* 0x0000000c000c7310 */ /* 0x004ea40000301000 */
[----:B--2---:R-:W-:-:S06]  /*0240*/  FMUL.RZ R0, R12, 0.15915493667125701904 ;  /* 0x3e22f9830c007820 */ /* 0x004fcc000040c000 */
[----:B------:R-:W0:Y:S08]  /*0250*/  MUFU.COS R0, R0 ;  /* 0x0000000000007308 */ /* 0x000e300000000000 */
[----:B0-----:R-:W0:Y:S02]  /*0260*/  F2F.F64.F32 R6, R0 ;  /* 0x0000000000067310 */ /* 0x001e240000201800 */
[----:B0-----:R0:W-:Y:S04]  /*0270*/  STG.E.64 desc[UR8][R4.64+0x8], R6 ;  /* 0x0000080604007986 */ /* 0x0011e8000c101b08 */
[----:B------:R-:W2:Y:S02]  /*0280*/  LDG.E.64 R8, desc[UR8][R2.64+0x10] ;  /* 0x0000100802087981 */ /* 0x000ea4000c1e1b00 */
[----:B--2---:R-:W2:Y:S02]  /*0290*/  F2F.F32.F64 R8, R8 ;  /* 0x0000000800087310 */ /* 0x004ea40000301000 */
[----:B--2---:R-:W-:-:S06]  /*02a0*/  FMUL.RZ R14, R8, 0.15915493667125701904 ;  /* 0x3e22f983080e7820 */ /* 0x004fcc000040c000 */
        /* <DEDUP_REMOVED lines=234> */
[----:B------:R-:W2:Y:S08]  /*1150*/  MUFU.COS R14, R20 ;  /* 0x00000014000e7308 */ /* 0x000eb00000000000 */
[----:B--2---:R-:W2:Y:S02]  /*1160*/  F2F.F64.F32 R14, R14 ;  /* 0x0000000e000e7310 */ /* 0x004ea40000201800 */
[----:B--2---:R2:W-:Y:S04]  /*1170*/  STG.E.64 desc[UR8][R4.64+0x148], R14 ;  /* 0x0001480e04007986 */ /* 0x0045e8000c101b08 */
[----:B------:R-:W3:Y:S02]  /*1180*/  LDG.E.64 R16, desc[UR8][R2.64+0x150] ;  /* 0x0001500802107981 */ /* 0x000ee4000c1e1b00 */
[----:B---3--:R-:W3:Y:S02]  /*1190*/  F2F.F32.F64 R16, R16 ;  /* 0x0000001000107310 */ /* 0x008ee40000301000 */
[----:B---3--:R-:W-:-:S06]  /*11a0*/  FMUL.RZ R0, R16, 0.15915493667125701904 ;  /* 0x3e22f98310007820 */ /* 0x008fcc000040c000 */
[----:B------:R-:W3:Y:S08]  /*11b0*/  MUFU.COS R18, R0 ;  /* 0x0000000000127308 */ /* 0x000ef00000000000 */
[----:B---3--:R-:W3:Y:S02]  /*11c0*/  F2F.F64.F32 R18, R18 ;  /* 0x0000001200127310 */ /* 0x008ee40000201800 */
[----:B---3--:R-:W-:Y:S04]  /*11d0*/  STG.E.64 desc[UR8][R4.64+0x150], R18 ;  /* 0x0001501204007986 */ /* 0x008fe8000c101b08 */
[----:B0-----:R-:W3:Y:S02]  /*11e0*/  LDG.E.64 R6, desc[UR8][R2.64+0x158] ;  /* 0x0001580802067981 */ /* 0x001ee4000c1e1b00 */
[----:B---3--:R-:W0:Y:S02]  /*11f0*/  F2F.F32.F64 R6, R6 ;  /* 0x0000000600067310 */ /* 0x008e240000301000 */
[----:B0-----:R-:W-:-:S06]  /*1200*/  FMUL.RZ R20, R6, 0.15915493667125701904 ;  /* 0x3e22f98306147820 */ /* 0x001fcc000040c000 */
[----:B------:R-:W0:Y:S08]  /*1210*/  MUFU.COS R8, R20 ;  /* 0x0000001400087308 */ /* 0x000e300000000000 */
[----:B0-----:R-:W0:Y:S02]  /*1220*/  F2F.F64.F32 R8, R8 ;  /* 0x0000000800087310 */ /* 0x001e240000201800 */
[----:B0-----:R0:W-:Y:S04]  /*1230*/  STG.E.64 desc[UR8][R4.64+0x158], R8 ;  /* 0x0001580804007986 */ /* 0x0011e8000c101b08 */
[----:B-1----:R-:W3:Y:S02]  /*1240*/  LDG.E.64 R10, desc[UR8][R2.64+0x160] ;  /* 0x00016008020a7981 */ /* 0x002ee4000c1e1b00 */
[----:B---3--:R-:W2:Y:S02]  /*1250*/  F2F.F32.F64 R10, R10 ;  /* 0x0000000a000a7310 */ /* 0x008ea40000301000 */
[----:B--2---:R-:W-:-:S06]  /*1260*/  FMUL.RZ R14, R10, 0.15915493667125701904 ;  /* 0x3e22f9830a0e7820 */ /* 0x004fcc000040c000 */
[----:B------:R-:W1:Y:S08]  /*1270*/  MUFU.COS R12, R14 ;  /* 0x0000000e000c7308 */ /* 0x000e700000000000 */
[----:B-1----:R-:W1:Y:S02]  /*1280*/  F2F.F64.F32 R12, R12 ;  /* 0x0000000c000c7310 */ /* 0x002e640000201800 */
[----:B-1----:R-:W-:Y:S04]  /*1290*/  STG.E.64 desc[UR8][R4.64+0x160], R12 ;  /* 0x0001600c04007986 */ /* 0x002fe8000c101b08 */
[----:B------:R-:W2:Y:S02]  /*12a0*/  LDG.E.64 R6, desc[UR8][R2.64+0x168] ;  /* 0x0001680802067981 */ /* 0x000ea4000c1e1b00 */
[----:B--2---:R-:W1:Y:S02]  /*12b0*/  F2F.F32.F64 R6, R6 ;  /* 0x0000000600067310 */ /* 0x004e640000301000 */
[----:B-1----:R-:W-:-:S06]  /*12c0*/  FMUL.RZ R0, R6, 0.15915493667125701904 ;  /* 0x3e22f98306007820 */ /* 0x002fcc000040c000 */
[----:B------:R-:W0:Y:S08]  /*12d0*/  MUFU.COS R0, R0 ;  /* 0x0000000000007308 */ /* 0x000e300000000000 */
[----:B0-----:R-:W0:Y:S02]  /*12e0*/  F2F.F64.F32 R8, R0 ;  /* 0x0000000000087310 */ /* 0x001e240000201800 */
[----:B0-----:R0:W-:Y:S04]  /*12f0*/  STG.E.64 desc[UR8][R4.64+0x168], R8 ;  /* 0x0001680804007986 */ /* 0x0011e8000c101b08 */
[----:B------:R1:W2:Y:S01]  /*1300*/  LDG.E.64 R10, desc[UR8][R2.64+0x170] ;  /* 0x00017008020a7981 */ /* 0x0002a2000c1e1b00 */
[----:B------:R-:W-:Y:S01]  /*1310*/  UIADD3 UR4, UPT, UPT, UR4, 0x30, URZ ;  /* 0x0000003004047890 */ /* 0x000fe2000fffe0ff */
[----:B------:R-:W-:-:S03]  /*1320*/  IADD3 R15, P1, PT, R4, 0x180, RZ ;  /* 0x00000180040f7810 */ /* 0x000fc60007f3e0ff */
[----:B------:R-:W-:Y:S01]  /*1330*/  UISETP.NE.AND UP0, UPT, UR4, 0xe10, UPT ;  /* 0x00000e100400788c */ /* 0x000fe2000bf05270 */
[----:B-1----:R-:W-:Y:S02]  /*1340*/  IADD3 R2, P0, PT, R2, 0x180, RZ ;  /* 0x0000018002027810 */ /* 0x002fe40007f1e0ff */
[----:B0-----:R-:W-:Y:S02]  /*1350*/  IADD3.X R8, PT, PT, RZ, R5, RZ, P1, !PT ;  /* 0x00000005ff087210 */ /* 0x001fe40000ffe4ff */
[----:B------:R-:W-:Y:S01]  /*1360*/  IADD3.X R3, PT, PT, RZ, R3, RZ, P0, !PT ;  /* 0x00000003ff037210 */ /* 0x000fe200007fe4ff */
[----:B--2---:R-:W0:Y:S02]  /*1370*/  F2F.F32.F64 R10, R10 ;  /* 0x0000000a000a7310 */ /* 0x004e240000301000 */
[----:B0-----:R-:W-:-:S06]  /*1380*/  FMUL.RZ R14, R10, 0.15915493667125701904 ;  /* 0x3e22f9830a0e7820 */ /* 0x001fcc000040c000 */
[----:B------:R-:W0:Y:S08]  /*1390*/  MUFU.COS R14, R14 ;  /* 0x0000000e000e7308 */ /* 0x000e300000000000 */
[----:B0-----:R-:W0:Y:S02]  /*13a0*/  F2F.F64.F32 R12, R14 ;  /* 0x0000000e000c7310 */ /* 0x001e240000201800 */
[----:B0-----:R1:W-:Y:S01]  /*13b0*/  STG.E.64 desc[UR8][R4.64+0x170], R12 ;  /* 0x0001700c04007986 */ /* 0x0013e2000c101b08 */
[----:B------:R-:W-:Y:S05]  /*13c0*/  BRA.U UP0, `(.L_x_0) ;  /* 0xffffffed005c7547 */ /* 0x000fea000b83ffff */
[----:B------:R-:W-:Y:S05]  /*13d0*/  EXIT ;  /* 0x000000000000794d */ /* 0x000fea0003800000 */
.L_x_1:
[----:B------:R-:W-:-:S00]  /*13e0*/  BRA `(.L_x_1) ;  /* 0xfffffffc00fc7947 */ /* 0x000fc0000383ffff */
[----:B------:R-:W-:-:S00]  /*13f0*/  NOP ;  /* 0x0000000000007918 */ /* 0x000fc00000000000 */
        /* <DEDUP_REMOVED lines=8> */
.L_x_2:


//--------------------- .nv.shared.reserved.0     --------------------------
	.section	.nv.shared.reserved.0,"aw",@nobits
	.weak		__nv_reservedSMEM_offset_0_alias
	.size		__nv_reservedSMEM_offset_0_alias, 0, 64
	.other		__nv_reservedSMEM_offset_0_alias,@"STO_CUDA_RESERVED_SHARED STV_DEFAULT"
__nv_reservedSMEM_offset_0_alias:
	.zero		0
	.zero		64


//--------------------- .nv.constant0._Z22normal_cosine_functionPdS_ --------------------------
	.section	.nv.constant0._Z22normal_cosine_functionPdS_,"a",@progbits
	.sectionflags	@""
	.align	4
.nv.constant0._Z22normal_cosine_functionPdS_:
	.zero		912


//--------------------- SYMBOLS --------------------------

	.type		.nv.reservedSmem.offset0,@object
	.size		.nv.reservedSmem.offset0,0x4
